	.headerflags	@"EF_CUDA_TEXMODE_UNIFIED EF_CUDA_64BIT_ADDRESS EF_CUDA_ACCELERATORS EF_CUDA_SM90 EF_CUDA_VIRTUAL_SM(EF_CUDA_SM90)"
	.elftype	@"ET_EXEC"


//--------------------- .nv.info                  --------------------------
	.section	.nv.info,"",@"SHT_CUDA_INFO"
	.align	4


	//----- nvinfo : EIATTR_REGCOUNT
	.align		4
        /*0000*/ 	.byte	0x04, 0x2f
        /*0002*/ 	.short	(.L_1 - .L_0)
	.align		4
.L_0:
        /*0004*/ 	.word	index@(triton_poi_fused_add_clamp_11)
        /*0008*/ 	.word	0x00000008


	//----- nvinfo : EIATTR_MIN_STACK_SIZE
	.align		4
.L_1:
        /*000c*/ 	.byte	0x04, 0x12
        /*000e*/ 	.short	(.L_3 - .L_2)
	.align		4
.L_2:
        /*0010*/ 	.word	index@(triton_poi_fused_add_clamp_11)
        /*0014*/ 	.word	0x00000000


	//----- nvinfo : EIATTR_FRAME_SIZE
	.align		4
.L_3:
        /*0018*/ 	.byte	0x04, 0x11
        /*001a*/ 	.short	(.L_5 - .L_4)
	.align		4
.L_4:
        /*001c*/ 	.word	index@(triton_poi_fused_add_clamp_11)
        /*0020*/ 	.word	0x00000000


	//----- nvinfo : EIATTR_MIN_STACK_SIZE
	.align		4
.L_5:
        /*0024*/ 	.byte	0x04, 0x12
        /*0026*/ 	.short	(.L_7 - .L_6)
	.align		4
.L_6:
        /*0028*/ 	.word	index@(triton_poi_fused_add_clamp_11)
        /*002c*/ 	.word	0x00000000
.L_7:


//--------------------- .nv.info.triton_poi_fused_add_clamp_11 --------------------------
	.section	.nv.info.triton_poi_fused_add_clamp_11,"",@"SHT_CUDA_INFO"
	.sectionflags	@""
	.align	4


	//----- nvinfo : EIATTR_CUDA_API_VERSION
	.align		4
        /*0000*/ 	.byte	0x04, 0x37
        /*0002*/ 	.short	(.L_9 - .L_8)
.L_8:
        /*0004*/ 	.word	0x0000007c


	//----- nvinfo : EIATTR_KPARAM_INFO
	.align		4
.L_9:
        /*0008*/ 	.byte	0x04, 0x17
        /*000a*/ 	.short	(.L_11 - .L_10)
.L_10:
        /*000c*/ 	.word	0x00000000
        /*0010*/ 	.short	0x0001
        /*0012*/ 	.short	0x0008
        /*0014*/ 	.byte	0x00, 0xf0, 0x11, 0x00


	//----- nvinfo : EIATTR_KPARAM_INFO
	.align		4
.L_11:
        /*0018*/ 	.byte	0x04, 0x17
        /*001a*/ 	.short	(.L_13 - .L_12)
.L_12:
        /*001c*/ 	.word	0x00000000
        /*0020*/ 	.short	0x0000
        /*0022*/ 	.short	0x0000
        /*0024*/ 	.byte	0x00, 0xf4, 0x21, 0x00


	//----- nvinfo : EIATTR_SPARSE_MMA_MASK
	.align		4
.L_13:
        /*0028*/ 	.byte	0x03, 0x50
        /*002a*/ 	.short	0x0000


	//----- nvinfo : EIATTR_MAXREG_COUNT
	.align		4
        /*002c*/ 	.byte	0x03, 0x1b
        /*002e*/ 	.short	0x00ff


	//----- nvinfo : EIATTR_EXIT_INSTR_OFFSETS
	.align		4
        /*0030*/ 	.byte	0x04, 0x1c
        /*0032*/ 	.short	(.L_15 - .L_14)


	//   ....[0]....
.L_14:
        /*0034*/ 	.word	0x00000120


	//   ....[1]....
        /*0038*/ 	.word	0x00000150


	//----- nvinfo : EIATTR_REQNTID
	.align		4
.L_15:
        /*003c*/ 	.byte	0x04, 0x10
        /*003e*/ 	.short	(.L_17 - .L_16)
.L_16:
        /*0040*/ 	.word	0x00000020
        /*0044*/ 	.word	0x00000001
        /*0048*/ 	.word	0x00000001


	//----- nvinfo : EIATTR_CBANK_PARAM_SIZE
	.align		4
.L_17:
        /*004c*/ 	.byte	0x03, 0x19
        /*004e*/ 	.short	0x000c


	//----- nvinfo : EIATTR_PARAM_CBANK
	.align		4
        /*0050*/ 	.byte	0x04, 0x0a
        /*0052*/ 	.short	(.L_19 - .L_18)
	.align		4
.L_18:
        /*0054*/ 	.word	index@(.nv.constant0.triton_poi_fused_add_clamp_11)
        /*0058*/ 	.short	0x0210
        /*005a*/ 	.short	0x000c


	//----- nvinfo : EIATTR_SW_WAR
	.align		4
.L_19:
        /*005c*/ 	.byte	0x04, 0x36
        /*005e*/ 	.short	(.L_21 - .L_20)
.L_20:
        /*0060*/ 	.word	0x00000008
.L_21:


//--------------------- .nv.callgraph             --------------------------
	.section	.nv.callgraph,"",@"SHT_CUDA_CALLGRAPH"
	.align	4
	.sectionentsize	8
	.align		4
        /*0000*/ 	.word	0x00000000
	.align		4
        /*0004*/ 	.word	0xffffffff
	.align		4
        /*0008*/ 	.word	0x00000000
	.align		4
        /*000c*/ 	.word	0xfffffffe
	.align		4
        /*0010*/ 	.word	0x00000000
	.align		4
        /*0014*/ 	.word	0xfffffffd
	.align		4
        /*0018*/ 	.word	0x00000000
	.align		4
        /*001c*/ 	.word	0xfffffffc


//--------------------- .text.triton_poi_fused_add_clamp_11 --------------------------
	.section	.text.triton_poi_fused_add_clamp_11,"ax",@progbits
	.align	128
        .global         triton_poi_fused_add_clamp_11
        .type           triton_poi_fused_add_clamp_11,@function
        .size           triton_poi_fused_add_clamp_11,(.L_x_1 - triton_poi_fused_add_clamp_11)
        .other          triton_poi_fused_add_clamp_11,@"STO_CUDA_ENTRY STV_DEFAULT"
triton_poi_fused_add_clamp_11:
.text.triton_poi_fused_add_clamp_11:
[----:B------:R-:W0:Y:S02]  /*0000*/  LDC R1, c[0x0][0x28] ;  /* 0x00000a00ff017b82 */ /* 0x000e240000000800 */
[----:B------:R-:W1:Y:S01]  /*0010*/  S2R R2, SR_TID.X ;  /* 0x0000000000027919 */ /* 0x000e620000002100 */
[----:B------:R-:W-:Y:S01]  /*0020*/  IMAD.MOV.U32 R5, RZ, RZ, 0x3f400000 ;  /* 0x3f400000ff057424 */ /* 0x000fe200078e00ff */
[----:B------:R-:W2:Y:S01]  /*0030*/  S2R R3, SR_CTAID.X ;  /* 0x0000000000037919 */ /* 0x000ea20000002500 */
[C---:B-1----:R-:W-:Y:S02]  /*0040*/  LOP3.LUT R0, R2.reuse, 0x7, RZ, 0xc0, !PT ;  /* 0x0000000702007812 */ /* 0x042fe400078ec0ff */
[----:B------:R-:W-:-:S03]  /*0050*/  LOP3.LUT P0, RZ, R2, 0x18, RZ, 0xc0, !PT ;  /* 0x0000001802ff7812 */ /* 0x000fc6000780c0ff */
[----:B--2---:R-:W-:-:S05]  /*0060*/  IMAD R3, R3, 0x8, R0 ;  /* 0x0000000803037824 */ /* 0x004fca00078e0200 */
[----:B------:R-:W-:Y:S02]  /*0070*/  I2FP.F32.S32 R0, R3 ;  /* 0x0000000300007245 */ /* 0x000fe40000201400 */
[----:B------:R-:W-:-:S03]  /*0080*/  ISETP.LT.AND P0, PT, R3, 0x8, !P0 ;  /* 0x000000080300780c */ /* 0x000fc60004701270 */
[----:B------:R-:W-:-:S04]  /*0090*/  FADD R0, R0, 0.5 ;  /* 0x3f00000000007421 */ /* 0x000fc80000000000 */
[----:B------:R-:W-:Y:S02]  /*00a0*/  FFMA R0, R0, R5, -0.5 ;  /* 0xbf00000000007423 */ /* 0x000fe40000000005 */
[----:B------:R-:W1:Y:S03]  /*00b0*/  LDC.64 R4, c[0x0][0x210] ;  /* 0x00008400ff047b82 */ /* 0x000e660000000a00 */
[----:B------:R-:W-:-:S06]  /*00c0*/  FMNMX R0, RZ, R0, !PT ;  /* 0x00000000ff007209 */ /* 0x000fcc0007800000 */
[----:B------:R-:W2:Y:S02]  /*00d0*/  F2I.TRUNC.NTZ R0, R0 ;  /* 0x0000000000007305 */ /* 0x000ea4000020f100 */
[----:B--2---:R-:W-:Y:S01]  /*00e0*/  VIMNMX R2, R0, 0x4, PT ;  /* 0x0000000400027848 */ /* 0x004fe20003fe0100 */
[----:B-1----:R-:W-:-:S04]  /*00f0*/  IMAD.WIDE R4, R3, 0x8, R4 ;  /* 0x0000000803047825 */ /* 0x002fc800078e0204 */
[----:B------:R-:W-:-:S05]  /*0100*/  VIADD R2, R2, 0x1 ;  /* 0x0000000102027836 */ /* 0x000fca0000000000 */
[----:B------:R-:W-:Y:S01]  /*0110*/  SHF.R.S32.HI R3, RZ, 0x1f, R2 ;  /* 0x0000001fff037819 */ /* 0x000fe20000011402 */
[----:B------:R-:W-:Y:S06]  /*0120*/  @!P0 EXIT ;  /* 0x000000000000894d */ /* 0x000fec0003800000 */
[----:B------:R-:W-:Y:S02]  /*0130*/  ULDC.64 UR4, c[0x0][0x208] ;  /* 0x0000820000047ab9 */ /* 0x000fe40000000a00 */
[----:B------:R-:W-:Y:S01]  /*0140*/  STG.E.64 desc[UR4][R4.64], R2 ;  /* 0x0000000204007986 */ /* 0x000fe2000c101b04 */
[----:B------:R-:W-:Y:S05]  /*0150*/  EXIT ;  /* 0x000000000000794d */ /* 0x000fea0003800000 */
.L_x_0:
[----:B------:R-:W-:-:S00]  /*0160*/  BRA `(.L_x_0) ;  /* 0xfffffffc00fc7947 */ /* 0x000fc0000383ffff */
[----:B------:R-:W-:-:S00]  /*0170*/  NOP ;  /* 0x0000000000007918 */ /* 0x000fc00000000000 */
        /* <DEDUP_REMOVED lines=8> */
.L_x_1:


//--------------------- .nv.constant0.triton_poi_fused_add_clamp_11 --------------------------
	.section	.nv.constant0.triton_poi_fused_add_clamp_11,"a",@progbits
	.sectionflags	@""
	.align	4
.nv.constant0.triton_poi_fused_add_clamp_11:
	.zero		540
